//
// Generated by NVIDIA NVVM Compiler
//
// Compiler Build ID: CL-36424714
// Cuda compilation tools, release 13.0, V13.0.88
// Based on NVVM 20.0.0
//

.version 9.0
.target sm_100
.address_size 64

	// .globl	_Z21count_2d_equal_kernelPKiPiiii

.visible .entry _Z21count_2d_equal_kernelPKiPiiii(
	.param .u64 .ptr .align 1 _Z21count_2d_equal_kernelPKiPiiii_param_0,
	.param .u64 .ptr .align 1 _Z21count_2d_equal_kernelPKiPiiii_param_1,
	.param .u32 _Z21count_2d_equal_kernelPKiPiiii_param_2,
	.param .u32 _Z21count_2d_equal_kernelPKiPiiii_param_3,
	.param .u32 _Z21count_2d_equal_kernelPKiPiiii_param_4
)
{
	.reg .pred 	%p<5>;
	.reg .b32 	%r<13>;
	.reg .b64 	%rd<11>;

	ld.param.u64 	%rd3, [_Z21count_2d_equal_kernelPKiPiiii_param_0];
	ld.param.u64 	%rd4, [_Z21count_2d_equal_kernelPKiPiiii_param_1];
	ld.param.u32 	%r3, [_Z21count_2d_equal_kernelPKiPiiii_param_2];
	ld.param.s32 	%rd2, [_Z21count_2d_equal_kernelPKiPiiii_param_3];
	ld.param.u32 	%r2, [_Z21count_2d_equal_kernelPKiPiiii_param_4];
	mov.u32 	%r4, %tid.x;
	mov.u32 	%r5, %ctaid.x;
	mov.u32 	%r6, %ntid.x;
	mad.lo.s32 	%r7, %r5, %r6, %r4;
	cvt.u64.u32 	%rd1, %r7;
	mov.u32 	%r8, %tid.y;
	mov.u32 	%r9, %ctaid.y;
	mov.u32 	%r10, %ntid.y;
	mad.lo.s32 	%r1, %r9, %r10, %r8;
	setp.ge.u32 	%p1, %r1, %r3;
	setp.ge.u64 	%p2, %rd1, %rd2;
	or.pred  	%p3, %p1, %p2;
	@%p3 bra 	$L__BB0_3;
	cvta.to.global.u64 	%rd5, %rd3;
	cvt.u64.u32 	%rd6, %r1;
	mad.lo.s64 	%rd7, %rd2, %rd6, %rd1;
	shl.b64 	%rd8, %rd7, 2;
	add.s64 	%rd9, %rd5, %rd8;
	ld.global.u32 	%r11, [%rd9];
	setp.ne.s32 	%p4, %r11, %r2;
	@%p4 bra 	$L__BB0_3;
	cvta.to.global.u64 	%rd10, %rd4;
	atom.global.add.u32 	%r12, [%rd10], 1;
$L__BB0_3:
	ret;

}


// ===== COMPILED SASS (sm_100) =====

	.target	sm_100

	.elftype	@"ET_EXEC"


//--------------------- .note.nv.tkinfo           --------------------------
	.section	.note.nv.tkinfo,"",@"SHT_NOTE"
	.sectionflags	@"SHF_NOTE_NV_TKINFO"
	.tkinfo
        /*0018*/ 	.word	0x00000002
        /*0030*/ 	.string	""
        /*0030*/ 	.string	"ptxas"
        /*0030*/ 	.string	"Cuda compilation tools, release 13.0, V13.0.88"
        /*0030*/ 	.string	"Build cuda_13.0.r13.0/compiler.36424714_0"
        /*0030*/ 	.string	"-arch sm_100 -m 64 "



//--------------------- .note.nv.cuinfo           --------------------------
	.section	.note.nv.cuinfo,"",@"SHT_NOTE"
	.sectionflags	@"SHF_NOTE_NV_CUINFO"
        /*0018*/ 	.short	0x0002
        /*001a*/ 	.short	0x0064
        /*001c*/ 	.short	0x0082
	.zero		2


//--------------------- .nv.info                  --------------------------
	.section	.nv.info,"",@"SHT_CUDA_INFO"
	.align	4


	//----- nvinfo : EIATTR_REGCOUNT
	.align		4
        /*0000*/ 	.byte	0x04, 0x2f
        /*0002*/ 	.short	(.L_1 - .L_0)
	.align		4
.L_0:
        /*0004*/ 	.word	index@(_Z21count_2d_equal_kernelPKiPiiii)
        /*0008*/ 	.word	0x00000008


	//----- nvinfo : EIATTR_FRAME_SIZE
	.align		4
.L_1:
        /*000c*/ 	.byte	0x04, 0x11
        /*000e*/ 	.short	(.L_3 - .L_2)
	.align		4
.L_2:
        /*0010*/ 	.word	index@(_Z21count_2d_equal_kernelPKiPiiii)
        /*0014*/ 	.word	0x00000000


	//----- nvinfo : EIATTR_MIN_STACK_SIZE
	.align		4
.L_3:
        /*0018*/ 	.byte	0x04, 0x12
        /*001a*/ 	.short	(.L_5 - .L_4)
	.align		4
.L_4:
        /*001c*/ 	.word	index@(_Z21count_2d_equal_kernelPKiPiiii)
        /*0020*/ 	.word	0x00000000
.L_5:


//--------------------- .nv.compat                --------------------------
	.section	.nv.compat,"",@"SHT_CUDA_COMPAT_INFO"
	.align	4
        /*0000*/ 	.byte	0x02, 0x09, 0x00, 0x00, 0x02, 0x02, 0x01, 0x00, 0x02, 0x05, 0x05, 0x00, 0x03, 0x07, 0x01, 0x01
        /*0010*/ 	.byte	0x02, 0x03, 0x00, 0x00, 0x02, 0x06, 0x01, 0x00, 0x04, 0x0b, 0x08, 0x00, 0x09, 0x00, 0x00, 0x00
        /*0020*/ 	.byte	0x00, 0x00, 0x00, 0x00


//--------------------- .nv.info._Z21count_2d_equal_kernelPKiPiiii --------------------------
	.section	.nv.info._Z21count_2d_equal_kernelPKiPiiii,"",@"SHT_CUDA_INFO"
	.sectionflags	@""
	.align	4


	//----- nvinfo : EIATTR_CUDA_API_VERSION
	.align		4
        /*0000*/ 	.byte	0x04, 0x37
        /*0002*/ 	.short	(.L_7 - .L_6)
.L_6:
        /*0004*/ 	.word	0x00000082


	//----- nvinfo : EIATTR_KPARAM_INFO
	.align		4
.L_7:
        /*0008*/ 	.byte	0x04, 0x17
        /*000a*/ 	.short	(.L_9 - .L_8)
.L_8:
        /*000c*/ 	.word	0x00000000
        /*0010*/ 	.short	0x0004
        /*0012*/ 	.short	0x0018
        /*0014*/ 	.byte	0x00, 0xf0, 0x11, 0x00


	//----- nvinfo : EIATTR_KPARAM_INFO
	.align		4
.L_9:
        /*0018*/ 	.byte	0x04, 0x17
        /*001a*/ 	.short	(.L_11 - .L_10)
.L_10:
        /*001c*/ 	.word	0x00000000
        /*0020*/ 	.short	0x0003
        /*0022*/ 	.short	0x0014
        /*0024*/ 	.byte	0x00, 0xf0, 0x11, 0x00


	//----- nvinfo : EIATTR_KPARAM_INFO
	.align		4
.L_11:
        /*0028*/ 	.byte	0x04, 0x17
        /*002a*/ 	.short	(.L_13 - .L_12)
.L_12:
        /*002c*/ 	.word	0x00000000
        /*0030*/ 	.short	0x0002
        /*0032*/ 	.short	0x0010
        /*0034*/ 	.byte	0x00, 0xf0, 0x11, 0x00


	//----- nvinfo : EIATTR_KPARAM_INFO
	.align		4
.L_13:
        /*0038*/ 	.byte	0x04, 0x17
        /*003a*/ 	.short	(.L_15 - .L_14)
.L_14:
        /*003c*/ 	.word	0x00000000
        /*0040*/ 	.short	0x0001
        /*0042*/ 	.short	0x0008
        /*0044*/ 	.byte	0x00, 0xf5, 0x21, 0x00


	//----- nvinfo : EIATTR_KPARAM_INFO
	.align		4
.L_15:
        /*0048*/ 	.byte	0x04, 0x17
        /*004a*/ 	.short	(.L_17 - .L_16)
.L_16:
        /*004c*/ 	.word	0x00000000
        /*0050*/ 	.short	0x0000
        /*0052*/ 	.short	0x0000
        /*0054*/ 	.byte	0x00, 0xf5, 0x21, 0x00


	//----- nvinfo : EIATTR_SPARSE_MMA_MASK
	.align		4
.L_17:
        /*0058*/ 	.byte	0x03, 0x50
        /*005a*/ 	.short	0x0000


	//----- nvinfo : EIATTR_MAXREG_COUNT
	.align		4
        /*005c*/ 	.byte	0x03, 0x1b
        /*005e*/ 	.short	0x00ff


	//----- nvinfo : EIATTR_MERCURY_ISA_VERSION
	.align		4
        /*0060*/ 	.byte	0x03, 0x5f
        /*0062*/ 	.short	0x0101


	//----- nvinfo : EIATTR_INT_WARP_WIDE_INSTR_OFFSETS
	.align		4
        /*0064*/ 	.byte	0x04, 0x31
        /*0066*/ 	.short	(.L_19 - .L_18)


	//   ....[0]....
.L_18:
        /*0068*/ 	.word	0x000001d0


	//----- nvinfo : EIATTR_VRC_CTA_INIT_COUNT
	.align		4
.L_19:
        /*006c*/ 	.byte	0x02, 0x4a
	.zero		1
	.zero		1


	//----- nvinfo : EIATTR_EXIT_INSTR_OFFSETS
	.align		4
        /*0070*/ 	.byte	0x04, 0x1c
        /*0072*/ 	.short	(.L_21 - .L_20)


	//   ....[0]....
.L_20:
        /*0074*/ 	.word	0x000000e0


	//   ....[1]....
        /*0078*/ 	.word	0x000001a0


	//   ....[2]....
        /*007c*/ 	.word	0x00000220


	//----- nvinfo : EIATTR_CBANK_PARAM_SIZE
	.align		4
.L_21:
        /*0080*/ 	.byte	0x03, 0x19
        /*0082*/ 	.short	0x001c


	//----- nvinfo : EIATTR_PARAM_CBANK
	.align		4
        /*0084*/ 	.byte	0x04, 0x0a
        /*0086*/ 	.short	(.L_23 - .L_22)
	.align		4
.L_22:
        /*0088*/ 	.word	index@(.nv.constant0._Z21count_2d_equal_kernelPKiPiiii)
        /*008c*/ 	.short	0x0380
        /*008e*/ 	.short	0x001c


	//----- nvinfo : EIATTR_SW_WAR
	.align		4
.L_23:
        /*0090*/ 	.byte	0x04, 0x36
        /*0092*/ 	.short	(.L_25 - .L_24)
.L_24:
        /*0094*/ 	.word	0x00000008
.L_25:


//--------------------- .nv.callgraph             --------------------------
	.section	.nv.callgraph,"",@"SHT_CUDA_CALLGRAPH"
	.align	4
	.sectionentsize	8
	.align		4
        /*0000*/ 	.word	0x00000000
	.align		4
        /*0004*/ 	.word	0xffffffff
	.align		4
        /*0008*/ 	.word	0x00000000
	.align		4
        /*000c*/ 	.word	0xfffffffe
	.align		4
        /*0010*/ 	.word	0x00000000
	.align		4
        /*0014*/ 	.word	0xfffffffd
	.align		4
        /*0018*/ 	.word	0x00000000
	.align		4
        /*001c*/ 	.word	0xfffffffc


//--------------------- .text._Z21count_2d_equal_kernelPKiPiiii --------------------------
	.section	.text._Z21count_2d_equal_kernelPKiPiiii,"ax",@progbits
	.align	128
        .global         _Z21count_2d_equal_kernelPKiPiiii
        .type           _Z21count_2d_equal_kernelPKiPiiii,@function
        .size           _Z21count_2d_equal_kernelPKiPiiii,(.L_x_1 - _Z21count_2d_equal_kernelPKiPiiii)
        .other          _Z21count_2d_equal_kernelPKiPiiii,@"STO_CUDA_ENTRY STV_DEFAULT"
_Z21count_2d_equal_kernelPKiPiiii:
.text._Z21count_2d_equal_kernelPKiPiiii:
[----:B------:R-:W-:Y:S01]  /*0000*/  LDC R1, c[0x0][0x37c] ;  /* 0x0000df00ff017b82 */ /* 0x000fe20000000800 */
[----:B------:R-:W0:Y:S07]  /*0010*/  S2R R2, SR_TID.X ;  /* 0x0000000000027919 */ /* 0x000e2e0000002100 */
[----:B------:R-:W0:Y:S01]  /*0020*/  S2UR UR4, SR_CTAID.X ;  /* 0x00000000000479c3 */ /* 0x000e220000002500 */
[----:B------:R-:W1:Y:S01]  /*0030*/  LDCU.64 UR8, c[0x0][0x390] ;  /* 0x00007200ff0877ac */ /* 0x000e620008000a00 */
[----:B------:R-:W2:Y:S06]  /*0040*/  S2R R5, SR_TID.Y ;  /* 0x0000000000057919 */ /* 0x000eac0000002200 */
[----:B------:R-:W0:Y:S08]  /*0050*/  LDC R3, c[0x0][0x360] ;  /* 0x0000d800ff037b82 */ /* 0x000e300000000800 */
[----:B------:R-:W2:Y:S01]  /*0060*/  S2UR UR5, SR_CTAID.Y ;  /* 0x00000000000579c3 */ /* 0x000ea20000002600 */
[----:B-1----:R-:W-:-:S07]  /*0070*/  USHF.R.S32.HI UR6, URZ, 0x1f, UR9 ;  /* 0x0000001fff067899 */ /* 0x002fce0008011409 */
[----:B------:R-:W2:Y:S01]  /*0080*/  LDC R0, c[0x0][0x364] ;  /* 0x0000d900ff007b82 */ /* 0x000ea20000000800 */
[----:B0-----:R-:W-:-:S05]  /*0090*/  IMAD R2, R3, UR4, R2 ;  /* 0x0000000403027c24 */ /* 0x001fca000f8e0202 */
[----:B------:R-:W-:-:S04]  /*00a0*/  ISETP.GE.U32.AND P0, PT, R2, UR9, PT ;  /* 0x0000000902007c0c */ /* 0x000fc8000bf06070 */
[----:B------:R-:W-:Y:S01]  /*00b0*/  ISETP.GE.U32.AND.EX P0, PT, RZ, UR6, PT, P0 ;  /* 0x00000006ff007c0c */ /* 0x000fe2000bf06100 */
[----:B--2---:R-:W-:-:S05]  /*00c0*/  IMAD R5, R0, UR5, R5 ;  /* 0x0000000500057c24 */ /* 0x004fca000f8e0205 */
[----:B------:R-:W-:-:S13]  /*00d0*/  ISETP.GE.U32.OR P0, PT, R5, UR8, P0 ;  /* 0x0000000805007c0c */ /* 0x000fda0008706470 */
[----:B------:R-:W-:Y:S05]  /*00e0*/  @P0 EXIT ;  /* 0x000000000000094d */ /* 0x000fea0003800000 */
[----:B------:R-:W0:Y:S01]  /*00f0*/  LDCU.64 UR10, c[0x0][0x380] ;  /* 0x00007000ff0a77ac */ /* 0x000e220008000a00 */
[----:B------:R-:W-:Y:S01]  /*0100*/  IMAD.MOV.U32 R3, RZ, RZ, RZ ;  /* 0x000000ffff037224 */ /* 0x000fe200078e00ff */
[----:B------:R-:W1:Y:S01]  /*0110*/  LDCU.64 UR4, c[0x0][0x358] ;  /* 0x00006b00ff0477ac */ /* 0x000e620008000a00 */
[C---:B------:R-:W-:Y:S01]  /*0120*/  IMAD.WIDE.U32 R2, R5.reuse, UR9, R2 ;  /* 0x0000000905027c25 */ /* 0x040fe2000f8e0002 */
[----:B------:R-:W2:Y:S03]  /*0130*/  LDCU UR7, c[0x0][0x398] ;  /* 0x00007300ff0777ac */ /* 0x000ea60008000800 */
[----:B------:R-:W-:-:S04]  /*0140*/  IMAD R5, R5, UR6, RZ ;  /* 0x0000000605057c24 */ /* 0x000fc8000f8e02ff */
[----:B------:R-:W-:Y:S01]  /*0150*/  IMAD.IADD R3, R3, 0x1, R5 ;  /* 0x0000000103037824 */ /* 0x000fe200078e0205 */
[----:B0-----:R-:W-:-:S04]  /*0160*/  LEA R4, P0, R2, UR10, 0x2 ;  /* 0x0000000a02047c11 */ /* 0x001fc8000f8010ff */
[----:B------:R-:W-:-:S05]  /*0170*/  LEA.HI.X R5, R2, UR11, R3, 0x2, P0 ;  /* 0x0000000b02057c11 */ /* 0x000fca00080f1403 */
[----:B-1----:R-:W2:Y:S02]  /*0180*/  LDG.E R4, desc[UR4][R4.64] ;  /* 0x0000000404047981 */ /* 0x002ea4000c1e1900 */
[----:B--2---:R-:W-:-:S13]  /*0190*/  ISETP.NE.AND P0, PT, R4, UR7, PT ;  /* 0x0000000704007c0c */ /* 0x004fda000bf05270 */
[----:B------:R-:W-:Y:S05]  /*01a0*/  @P0 EXIT ;  /* 0x000000000000094d */ /* 0x000fea0003800000 */
[----:B------:R-:W0:Y:S01]  /*01b0*/  S2R R0, SR_LANEID ;  /* 0x0000000000007919 */ /* 0x000e220000000000 */
[----:B------:R-:W1:Y:S01]  /*01c0*/  LDC.64 R2, c[0x0][0x388] ;  /* 0x0000e200ff027b82 */ /* 0x000e620000000a00 */
[----:B------:R-:W-:Y:S02]  /*01d0*/  VOTEU.ANY UR6, UPT, PT ;  /* 0x0000000000067886 */ /* 0x000fe400038e0100 */
[----:B------:R-:W-:Y:S02]  /*01e0*/  UFLO.U32 UR7, UR6 ;  /* 0x00000006000772bd */ /* 0x000fe400080e0000 */
[----:B------:R-:W1:Y:S04]  /*01f0*/  POPC R5, UR6 ;  /* 0x0000000600057d09 */ /* 0x000e680008000000 */
[----:B0-----:R-:W-:-:S13]  /*0200*/  ISETP.EQ.U32.AND P0, PT, R0, UR7, PT ;  /* 0x0000000700007c0c */ /* 0x001fda000bf02070 */
[----:B-1----:R-:W-:Y:S01]  /*0210*/  @P0 REDG.E.ADD.STRONG.GPU desc[UR4][R2.64], R5 ;  /* 0x000000050200098e */ /* 0x002fe2000c12e104 */
[----:B------:R-:W-:Y:S05]  /*0220*/  EXIT ;  /* 0x000000000000794d */ /* 0x000fea0003800000 */
.L_x_0:
[----:B------:R-:W-:-:S00]  /*0230*/  BRA `(.L_x_0) ;  /* 0xfffffffc00fc7947 */ /* 0x000fc0000383ffff */
[----:B------:R-:W-:-:S00]  /*0240*/  NOP ;  /* 0x0000000000007918 */ /* 0x000fc00000000000 */
        /* <DEDUP_REMOVED lines=11> */
.L_x_1:


//--------------------- .nv.shared.reserved.0     --------------------------
	.section	.nv.shared.reserved.0,"aw",@nobits
	.weak		__nv_reservedSMEM_offset_0_alias
	.size		__nv_reservedSMEM_offset_0_alias, 0, 64
	.other		__nv_reservedSMEM_offset_0_alias,@"STO_CUDA_RESERVED_SHARED STV_DEFAULT"
__nv_reservedSMEM_offset_0_alias:
	.zero		0
	.zero		64


//--------------------- .nv.constant0._Z21count_2d_equal_kernelPKiPiiii --------------------------
	.section	.nv.constant0._Z21count_2d_equal_kernelPKiPiiii,"a",@progbits
	.sectionflags	@""
	.align	4
.nv.constant0._Z21count_2d_equal_kernelPKiPiiii:
	.zero		924


//--------------------- SYMBOLS --------------------------

	.type		.nv.reservedSmem.offset0,@object
	.size		.nv.reservedSmem.offset0,0x4
